//
// Generated by NVIDIA NVVM Compiler
//
// Compiler Build ID: CL-36424714
// Cuda compilation tools, release 13.0, V13.0.88
// Based on NVVM 20.0.0
//

.version 9.0
.target sm_100
.address_size 64

	// .globl	_Z19matrixMulTensorCoreP6__halfS0_Pfiii

.visible .entry _Z19matrixMulTensorCoreP6__halfS0_Pfiii(
	.param .u64 .ptr .align 1 _Z19matrixMulTensorCoreP6__halfS0_Pfiii_param_0,
	.param .u64 .ptr .align 1 _Z19matrixMulTensorCoreP6__halfS0_Pfiii_param_1,
	.param .u64 .ptr .align 1 _Z19matrixMulTensorCoreP6__halfS0_Pfiii_param_2,
	.param .u32 _Z19matrixMulTensorCoreP6__halfS0_Pfiii_param_3,
	.param .u32 _Z19matrixMulTensorCoreP6__halfS0_Pfiii_param_4,
	.param .u32 _Z19matrixMulTensorCoreP6__halfS0_Pfiii_param_5
)
{
	.reg .b32 	%r<30>;
	.reg .b32 	%f<10>;
	.reg .b64 	%rd<22>;

	ld.param.u64 	%rd1, [_Z19matrixMulTensorCoreP6__halfS0_Pfiii_param_0];
	ld.param.u64 	%rd2, [_Z19matrixMulTensorCoreP6__halfS0_Pfiii_param_1];
	ld.param.u64 	%rd3, [_Z19matrixMulTensorCoreP6__halfS0_Pfiii_param_2];
	ld.param.u32 	%r1, [_Z19matrixMulTensorCoreP6__halfS0_Pfiii_param_4];
	ld.param.u32 	%r2, [_Z19matrixMulTensorCoreP6__halfS0_Pfiii_param_5];
	cvta.to.global.u64 	%rd4, %rd1;
	cvta.to.global.u64 	%rd5, %rd2;
	cvta.to.global.u64 	%rd6, %rd3;
	mov.u32 	%r3, %ctaid.x;
	shl.b32 	%r4, %r3, 4;
	mul.lo.s32 	%r5, %r2, %r4;
	cvt.u64.u32 	%rd7, %r5;
	mov.u32 	%r6, %tid.x;
	shl.b32 	%r7, %r6, 4;
	cvt.u64.u32 	%rd8, %r7;
	add.s64 	%rd9, %rd7, %rd8;
	shl.b64 	%rd10, %rd9, 1;
	add.s64 	%rd11, %rd4, %rd10;
	wmma.load.a.sync.aligned.col.m16n16k16.global.f16 	{%r8, %r9, %r10, %r11, %r12, %r13, %r14, %r15}, [%rd11], %r2;
	mov.u32 	%r16, %ctaid.y;
	shl.b32 	%r17, %r16, 4;
	mul.lo.s32 	%r18, %r1, %r17;
	cvt.u64.u32 	%rd12, %r18;
	mov.u32 	%r19, %tid.y;
	shl.b32 	%r20, %r19, 4;
	cvt.u64.u32 	%rd13, %r20;
	add.s64 	%rd14, %rd12, %rd13;
	shl.b64 	%rd15, %rd14, 1;
	add.s64 	%rd16, %rd5, %rd15;
	wmma.load.b.sync.aligned.row.m16n16k16.global.f16 	{%r21, %r22, %r23, %r24, %r25, %r26, %r27, %r28}, [%rd16], %r1;
	mov.f32 	%f1, 0f00000000;
	wmma.mma.sync.aligned.col.row.m16n16k16.f32.f32 {%f2, %f3, %f4, %f5, %f6, %f7, %f8, %f9}, {%r8, %r9, %r10, %r11, %r12, %r13, %r14, %r15}, {%r21, %r22, %r23, %r24, %r25, %r26, %r27, %r28}, {%f1, %f1, %f1, %f1, %f1, %f1, %f1, %f1};
	mul.lo.s32 	%r29, %r1, %r4;
	cvt.u64.u32 	%rd17, %r29;
	cvt.u64.u32 	%rd18, %r17;
	add.s64 	%rd19, %rd17, %rd18;
	shl.b64 	%rd20, %rd19, 2;
	add.s64 	%rd21, %rd6, %rd20;
	wmma.store.d.sync.aligned.row.m16n16k16.global.f32 	[%rd21], {%f2, %f3, %f4, %f5, %f6, %f7, %f8, %f9}, %r1;
	ret;

}


// ===== COMPILED SASS (sm_100) =====

	.target	sm_100

	.elftype	@"ET_EXEC"


//--------------------- .note.nv.tkinfo           --------------------------
	.section	.note.nv.tkinfo,"",@"SHT_NOTE"
	.sectionflags	@"SHF_NOTE_NV_TKINFO"
	.tkinfo
        /*0018*/ 	.word	0x00000002
        /*0030*/ 	.string	""
        /*0030*/ 	.string	"ptxas"
        /*0030*/ 	.string	"Cuda compilation tools, release 13.0, V13.0.88"
        /*0030*/ 	.string	"Build cuda_13.0.r13.0/compiler.36424714_0"
        /*0030*/ 	.string	"-arch sm_100 -m 64 "



//--------------------- .note.nv.cuinfo           --------------------------
	.section	.note.nv.cuinfo,"",@"SHT_NOTE"
	.sectionflags	@"SHF_NOTE_NV_CUINFO"
        /*0018*/ 	.short	0x0002
        /*001a*/ 	.short	0x0064
        /*001c*/ 	.short	0x0082
	.zero		2


//--------------------- .nv.info                  --------------------------
	.section	.nv.info,"",@"SHT_CUDA_INFO"
	.align	4


	//----- nvinfo : EIATTR_REGCOUNT
	.align		4
        /*0000*/ 	.byte	0x04, 0x2f
        /*0002*/ 	.short	(.L_1 - .L_0)
	.align		4
.L_0:
        /*0004*/ 	.word	index@(_Z19matrixMulTensorCoreP6__halfS0_Pfiii)
        /*0008*/ 	.word	0x0000001b


	//----- nvinfo : EIATTR_FRAME_SIZE
	.align		4
.L_1:
        /*000c*/ 	.byte	0x04, 0x11
        /*000e*/ 	.short	(.L_3 - .L_2)
	.align		4
.L_2:
        /*0010*/ 	.word	index@(_Z19matrixMulTensorCoreP6__halfS0_Pfiii)
        /*0014*/ 	.word	0x00000000


	//----- nvinfo : EIATTR_MIN_STACK_SIZE
	.align		4
.L_3:
        /*0018*/ 	.byte	0x04, 0x12
        /*001a*/ 	.short	(.L_5 - .L_4)
	.align		4
.L_4:
        /*001c*/ 	.word	index@(_Z19matrixMulTensorCoreP6__halfS0_Pfiii)
        /*0020*/ 	.word	0x00000000
.L_5:


//--------------------- .nv.compat                --------------------------
	.section	.nv.compat,"",@"SHT_CUDA_COMPAT_INFO"
	.align	4
        /*0000*/ 	.byte	0x02, 0x09, 0x00, 0x00, 0x02, 0x02, 0x01, 0x00, 0x02, 0x05, 0x05, 0x00, 0x03, 0x07, 0x01, 0x01
        /*0010*/ 	.byte	0x02, 0x03, 0x00, 0x00, 0x02, 0x06, 0x01, 0x00, 0x04, 0x0b, 0x08, 0x00, 0x09, 0x00, 0x00, 0x00
        /*0020*/ 	.byte	0x00, 0x00, 0x00, 0x00


//--------------------- .nv.info._Z19matrixMulTensorCoreP6__halfS0_Pfiii --------------------------
	.section	.nv.info._Z19matrixMulTensorCoreP6__halfS0_Pfiii,"",@"SHT_CUDA_INFO"
	.sectionflags	@""
	.align	4


	//----- nvinfo : EIATTR_CUDA_API_VERSION
	.align		4
        /*0000*/ 	.byte	0x04, 0x37
        /*0002*/ 	.short	(.L_7 - .L_6)
.L_6:
        /*0004*/ 	.word	0x00000082


	//----- nvinfo : EIATTR_KPARAM_INFO
	.align		4
.L_7:
        /*0008*/ 	.byte	0x04, 0x17
        /*000a*/ 	.short	(.L_9 - .L_8)
.L_8:
        /*000c*/ 	.word	0x00000000
        /*0010*/ 	.short	0x0005
        /*0012*/ 	.short	0x0020
        /*0014*/ 	.byte	0x00, 0xf0, 0x11, 0x00


	//----- nvinfo : EIATTR_KPARAM_INFO
	.align		4
.L_9:
        /*0018*/ 	.byte	0x04, 0x17
        /*001a*/ 	.short	(.L_11 - .L_10)
.L_10:
        /*001c*/ 	.word	0x00000000
        /*0020*/ 	.short	0x0004
        /*0022*/ 	.short	0x001c
        /*0024*/ 	.byte	0x00, 0xf0, 0x11, 0x00


	//----- nvinfo : EIATTR_KPARAM_INFO
	.align		4
.L_11:
        /*0028*/ 	.byte	0x04, 0x17
        /*002a*/ 	.short	(.L_13 - .L_12)
.L_12:
        /*002c*/ 	.word	0x00000000
        /*0030*/ 	.short	0x0003
        /*0032*/ 	.short	0x0018
        /*0034*/ 	.byte	0x00, 0xf0, 0x11, 0x00


	//----- nvinfo : EIATTR_KPARAM_INFO
	.align		4
.L_13:
        /*0038*/ 	.byte	0x04, 0x17
        /*003a*/ 	.short	(.L_15 - .L_14)
.L_14:
        /*003c*/ 	.word	0x00000000
        /*0040*/ 	.short	0x0002
        /*0042*/ 	.short	0x0010
        /*0044*/ 	.byte	0x00, 0xf5, 0x21, 0x00


	//----- nvinfo : EIATTR_KPARAM_INFO
	.align		4
.L_15:
        /*0048*/ 	.byte	0x04, 0x17
        /*004a*/ 	.short	(.L_17 - .L_16)
.L_16:
        /*004c*/ 	.word	0x00000000
        /*0050*/ 	.short	0x0001
        /*0052*/ 	.short	0x0008
        /*0054*/ 	.byte	0x00, 0xf5, 0x21, 0x00


	//----- nvinfo : EIATTR_KPARAM_INFO
	.align		4
.L_17:
        /*0058*/ 	.byte	0x04, 0x17
        /*005a*/ 	.short	(.L_19 - .L_18)
.L_18:
        /*005c*/ 	.word	0x00000000
        /*0060*/ 	.short	0x0000
        /*0062*/ 	.short	0x0000
        /*0064*/ 	.byte	0x00, 0xf5, 0x21, 0x00


	//----- nvinfo : EIATTR_SPARSE_MMA_MASK
	.align		4
.L_19:
        /*0068*/ 	.byte	0x03, 0x50
        /*006a*/ 	.short	0x0000


	//----- nvinfo : EIATTR_WMMA_USED
	.align		4
        /*006c*/ 	.byte	0x01, 0x2b
	.zero		2


	//----- nvinfo : EIATTR_MAXREG_COUNT
	.align		4
        /*0070*/ 	.byte	0x03, 0x1b
        /*0072*/ 	.short	0x00ff


	//----- nvinfo : EIATTR_MERCURY_ISA_VERSION
	.align		4
        /*0074*/ 	.byte	0x03, 0x5f
        /*0076*/ 	.short	0x0101


	//----- nvinfo : EIATTR_VRC_CTA_INIT_COUNT
	.align		4
        /*0078*/ 	.byte	0x02, 0x4a
	.zero		1
	.zero		1


	//----- nvinfo : EIATTR_EXIT_INSTR_OFFSETS
	.align		4
        /*007c*/ 	.byte	0x04, 0x1c
        /*007e*/ 	.short	(.L_21 - .L_20)


	//   ....[0]....
.L_20:
        /*0080*/ 	.word	0x00000440


	//----- nvinfo : EIATTR_CBANK_PARAM_SIZE
	.align		4
.L_21:
        /*0084*/ 	.byte	0x03, 0x19
        /*0086*/ 	.short	0x0024


	//----- nvinfo : EIATTR_PARAM_CBANK
	.align		4
        /*0088*/ 	.byte	0x04, 0x0a
        /*008a*/ 	.short	(.L_23 - .L_22)
	.align		4
.L_22:
        /*008c*/ 	.word	index@(.nv.constant0._Z19matrixMulTensorCoreP6__halfS0_Pfiii)
        /*0090*/ 	.short	0x0380
        /*0092*/ 	.short	0x0024


	//----- nvinfo : EIATTR_SW_WAR
	.align		4
.L_23:
        /*0094*/ 	.byte	0x04, 0x36
        /*0096*/ 	.short	(.L_25 - .L_24)
.L_24:
        /*0098*/ 	.word	0x00000008
.L_25:


//--------------------- .nv.callgraph             --------------------------
	.section	.nv.callgraph,"",@"SHT_CUDA_CALLGRAPH"
	.align	4
	.sectionentsize	8
	.align		4
        /*0000*/ 	.word	0x00000000
	.align		4
        /*0004*/ 	.word	0xffffffff
	.align		4
        /*0008*/ 	.word	0x00000000
	.align		4
        /*000c*/ 	.word	0xfffffffe
	.align		4
        /*0010*/ 	.word	0x00000000
	.align		4
        /*0014*/ 	.word	0xfffffffd
	.align		4
        /*0018*/ 	.word	0x00000000
	.align		4
        /*001c*/ 	.word	0xfffffffc


//--------------------- .text._Z19matrixMulTensorCoreP6__halfS0_Pfiii --------------------------
	.section	.text._Z19matrixMulTensorCoreP6__halfS0_Pfiii,"ax",@progbits
	.align	128
        .global         _Z19matrixMulTensorCoreP6__halfS0_Pfiii
        .type           _Z19matrixMulTensorCoreP6__halfS0_Pfiii,@function
        .size           _Z19matrixMulTensorCoreP6__halfS0_Pfiii,(.L_x_1 - _Z19matrixMulTensorCoreP6__halfS0_Pfiii)
        .other          _Z19matrixMulTensorCoreP6__halfS0_Pfiii,@"STO_CUDA_ENTRY STV_DEFAULT"
_Z19matrixMulTensorCoreP6__halfS0_Pfiii:
.text._Z19matrixMulTensorCoreP6__halfS0_Pfiii:
[----:B------:R-:W-:Y:S01]  /*0000*/  LDC R1, c[0x0][0x37c] ;  /* 0x0000df00ff017b82 */ /* 0x000fe20000000800 */
[----:B------:R-:W0:Y:S07]  /*0010*/  S2R R0, SR_TID.X ;  /* 0x0000000000007919 */ /* 0x000e2e0000002100 */
[----:B------:R-:W1:Y:S01]  /*0020*/  S2UR UR4, SR_CTAID.X ;  /* 0x00000000000479c3 */ /* 0x000e620000002500 */
[----:B------:R-:W2:Y:S01]  /*0030*/  LDCU.128 UR8, c[0x0][0x380] ;  /* 0x00007000ff0877ac */ /* 0x000ea20008000c00 */
[----:B------:R-:W3:Y:S01]  /*0040*/  S2R R12, SR_CTAID.Y ;  /* 0x00000000000c7919 */ /* 0x000ee20000002600 */
[----:B------:R-:W4:Y:S01]  /*0050*/  LDCU.64 UR6, c[0x0][0x358] ;  /* 0x00006b00ff0677ac */ /* 0x000f220008000a00 */
[----:B------:R-:W5:Y:S04]  /*0060*/  S2R R3, SR_TID.Y ;  /* 0x0000000000037919 */ /* 0x000f680000002200 */
[----:B------:R-:W2:Y:S01]  /*0070*/  LDC R6, c[0x0][0x3a0] ;  /* 0x0000e800ff067b82 */ /* 0x000ea20000000800 */
[----:B------:R-:W4:Y:S07]  /*0080*/  S2R R2, SR_LANEID ;  /* 0x0000000000027919 */ /* 0x000f2e0000000000 */
[----:B------:R-:W4:Y:S01]  /*0090*/  LDC R9, c[0x0][0x39c] ;  /* 0x0000e700ff097b82 */ /* 0x000f220000000800 */
[----:B-1----:R-:W-:Y:S01]  /*00a0*/  USHF.L.U32 UR4, UR4, 0x4, URZ ;  /* 0x0000000404047899 */ /* 0x002fe200080006ff */
[----:B0-----:R-:W-:Y:S01]  /*00b0*/  IMAD.SHL.U32 R0, R0, 0x10, RZ ;  /* 0x0000001000007824 */ /* 0x001fe200078e00ff */
[----:B--2---:R-:W-:-:S04]  /*00c0*/  SHF.R.U32.HI R4, RZ, 0x1, R6 ;  /* 0x00000001ff047819 */ /* 0x004fc80000011606 */
[----:B------:R-:W-:Y:S02]  /*00d0*/  IMAD R15, R6, UR4, RZ ;  /* 0x00000004060f7c24 */ /* 0x000fe4000f8e02ff */
[----:B---3--:R-:W-:-:S03]  /*00e0*/  IMAD.SHL.U32 R12, R12, 0x10, RZ ;  /* 0x000000100c0c7824 */ /* 0x008fc600078e00ff */
[----:B------:R-:W-:Y:S01]  /*00f0*/  IADD3 R15, P0, PT, R15, R0, RZ ;  /* 0x000000000f0f7210 */ /* 0x000fe20007f1e0ff */
[----:B-----5:R-:W-:Y:S02]  /*0100*/  IMAD.SHL.U32 R0, R3, 0x10, RZ ;  /* 0x0000001003007824 */ /* 0x020fe400078e00ff */
[----:B----4-:R-:W-:Y:S01]  /*0110*/  IMAD R5, R12, R9, RZ ;  /* 0x000000090c057224 */ /* 0x010fe200078e02ff */
[----:B------:R-:W-:Y:S01]  /*0120*/  LEA R19, P1, R15, UR8, 0x1 ;  /* 0x000000080f137c11 */ /* 0x000fe2000f8208ff */
[----:B------:R-:W-:Y:S01]  /*0130*/  IMAD.MOV.U32 R3, RZ, RZ, RZ ;  /* 0x000000ffff037224 */ /* 0x000fe200078e00ff */
[----:B------:R-:W-:Y:S01]  /*0140*/  SHF.R.U32.HI R7, RZ, 0x2, R2 ;  /* 0x00000002ff077819 */ /* 0x000fe20000011602 */
[----:B------:R-:W-:Y:S01]  /*0150*/  IMAD.X R10, RZ, RZ, RZ, P0 ;  /* 0x000000ffff0a7224 */ /* 0x000fe200000e06ff */
[----:B------:R-:W-:Y:S02]  /*0160*/  LOP3.LUT R2, R2, 0x3, RZ, 0xc0, !PT ;  /* 0x0000000302027812 */ /* 0x000fe400078ec0ff */
[----:B------:R-:W-:-:S02]  /*0170*/  IADD3 R8, P2, PT, R5, R0, RZ ;  /* 0x0000000005087210 */ /* 0x000fc40007f5e0ff */
[----:B------:R-:W-:Y:S01]  /*0180*/  SHF.R.U32.HI R0, RZ, 0x1, R9 ;  /* 0x00000001ff007819 */ /* 0x000fe20000011609 */
[----:B------:R-:W-:Y:S01]  /*0190*/  IMAD.WIDE.U32 R4, R7, R4, R2 ;  /* 0x0000000407047225 */ /* 0x000fe200078e0002 */
[----:B------:R-:W-:Y:S02]  /*01a0*/  LEA R11, P3, R8, UR10, 0x1 ;  /* 0x0000000a080b7c11 */ /* 0x000fe4000f8608ff */
[----:B------:R-:W-:Y:S01]  /*01b0*/  LEA.HI.X R15, R15, UR9, R10, 0x1, P1 ;  /* 0x000000090f0f7c11 */ /* 0x000fe200088f0c0a */
[----:B------:R-:W-:Y:S01]  /*01c0*/  IMAD.X R13, RZ, RZ, RZ, P2 ;  /* 0x000000ffff0d7224 */ /* 0x000fe200010e06ff */
[----:B------:R-:W-:Y:S01]  /*01d0*/  LEA R18, P0, R4, R19, 0x2 ;  /* 0x0000001304127211 */ /* 0x000fe200078010ff */
[----:B------:R-:W-:-:S03]  /*01e0*/  IMAD.WIDE.U32 R2, R7, R0, R2 ;  /* 0x0000000007027225 */ /* 0x000fc600078e0002 */
[----:B------:R-:W-:Y:S02]  /*01f0*/  LEA.HI.X R7, R8, UR11, R13, 0x1, P3 ;  /* 0x0000000b08077c11 */ /* 0x000fe400098f0c0d */
[----:B------:R-:W-:Y:S02]  /*0200*/  LEA R10, P1, R2, R11, 0x2 ;  /* 0x0000000b020a7211 */ /* 0x000fe400078210ff */
[----:B------:R-:W-:Y:S02]  /*0210*/  LEA.HI.X R19, R4, R15, R5, 0x2, P0 ;  /* 0x0000000f04137211 */ /* 0x000fe400000f1405 */
[----:B------:R-:W-:Y:S01]  /*0220*/  LEA.HI.X R11, R2, R7, R3, 0x2, P1 ;  /* 0x00000007020b7211 */ /* 0x000fe200008f1403 */
[----:B------:R-:W-:Y:S02]  /*0230*/  IMAD.WIDE.U32 R22, R6, 0x10, R18 ;  /* 0x0000001006167825 */ /* 0x000fe400078e0012 */
[----:B------:R-:W2:Y:S02]  /*0240*/  LDG.E R4, desc[UR6][R18.64] ;  /* 0x0000000612047981 */ /* 0x000ea4000c1e1900 */
[----:B------:R-:W-:-:S02]  /*0250*/  IMAD.WIDE.U32 R14, R9, 0x10, R10 ;  /* 0x00000010090e7825 */ /* 0x000fc400078e000a */
[----:B------:R-:W3:Y:S04]  /*0260*/  LDG.E R16, desc[UR6][R10.64] ;  /* 0x000000060a107981 */ /* 0x000ee8000c1e1900 */
[----:B------:R0:W4:Y:S04]  /*0270*/  LDG.E R5, desc[UR6][R18.64+0x10] ;  /* 0x0000100612057981 */ /* 0x000128000c1e1900 */
[----:B------:R-:W5:Y:S04]  /*0280*/  LDG.E R17, desc[UR6][R14.64] ;  /* 0x000000060e117981 */ /* 0x000f68000c1e1900 */
[----:B------:R-:W5:Y:S01]  /*0290*/  LDG.E R13, desc[UR6][R22.64] ;  /* 0x00000006160d7981 */ /* 0x000f62000c1e1900 */
[----:B0-----:R-:W0:Y:S03]  /*02a0*/  LDC.64 R18, c[0x0][0x390] ;  /* 0x0000e400ff127b82 */ /* 0x001e260000000a00 */
[----:B------:R1:W5:Y:S04]  /*02b0*/  LDG.E R24, desc[UR6][R22.64+0x10] ;  /* 0x0000100616187981 */ /* 0x000368000c1e1900 */
[----:B------:R-:W5:Y:S04]  /*02c0*/  LDG.E R20, desc[UR6][R10.64+0x10] ;  /* 0x000010060a147981 */ /* 0x000f68000c1e1900 */
[----:B------:R1:W5:Y:S02]  /*02d0*/  LDG.E R21, desc[UR6][R14.64+0x10] ;  /* 0x000010060e157981 */ /* 0x000364000c1e1900 */
[----:B-1----:R-:W-:-:S05]  /*02e0*/  IMAD R23, R9, UR4, RZ ;  /* 0x0000000409177c24 */ /* 0x002fca000f8e02ff */
[----:B------:R-:W-:-:S05]  /*02f0*/  IADD3 R12, P0, PT, R23, R12, RZ ;  /* 0x0000000c170c7210 */ /* 0x000fca0007f1e0ff */
[----:B------:R-:W-:Y:S01]  /*0300*/  IMAD.X R14, RZ, RZ, RZ, P0 ;  /* 0x000000ffff0e7224 */ /* 0x000fe200000e06ff */
[----:B0-----:R-:W-:-:S04]  /*0310*/  LEA R15, P0, R12, R18, 0x2 ;  /* 0x000000120c0f7211 */ /* 0x001fc800078010ff */
[----:B------:R-:W-:Y:S02]  /*0320*/  LEA.HI.X R19, R12, R19, R14, 0x2, P0 ;  /* 0x000000130c137211 */ /* 0x000fe400000f140e */
[C---:B------:R-:W-:Y:S01]  /*0330*/  LEA R12, P0, R2.reuse, R15, 0x3 ;  /* 0x0000000f020c7211 */ /* 0x040fe200078018ff */
[----:B--2---:R-:W-:Y:S04]  /*0340*/  MOVM.16.MT88 R4, R4 ;  /* 0x000000000404723a */ /* 0x004fe80000000000 */
[----:B---3--:R-:W-:Y:S04]  /*0350*/  MOVM.16.MT88 R16, R16 ;  /* 0x000000001010723a */ /* 0x008fe80000000000 */
[----:B----4-:R-:W-:Y:S04]  /*0360*/  MOVM.16.MT88 R5, R5 ;  /* 0x000000000505723a */ /* 0x010fe80000000000 */
[----:B-----5:R-:W-:Y:S04]  /*0370*/  MOVM.16.MT88 R17, R17 ;  /* 0x000000001111723a */ /* 0x020fe80000000000 */
[----:B------:R0:W-:Y:S04]  /*0380*/  MOVM.16.MT88 R6, R13 ;  /* 0x000000000d06723a */ /* 0x0001e80000000000 */
[----:B------:R-:W1:Y:S04]  /*0390*/  MOVM.16.MT88 R7, R24 ;  /* 0x000000001807723a */ /* 0x000e680000000000 */
[----:B------:R-:W-:Y:S04]  /*03a0*/  MOVM.16.MT88 R20, R20 ;  /* 0x000000001414723a */ /* 0x000fe80000000000 */
[----:B------:R-:W2:Y:S01]  /*03b0*/  MOVM.16.MT88 R21, R21 ;  /* 0x000000001515723a */ /* 0x000ea20000000000 */
[----:B0-----:R-:W-:Y:S01]  /*03c0*/  LEA.HI.X R13, R2, R19, R3, 0x3, P0 ;  /* 0x00000013020d7211 */ /* 0x001fe200000f1c03 */
[C---:B-1----:R-:W-:Y:S08]  /*03d0*/  HMMA.16816.F32 R8, R4.reuse, R16, RZ ;  /* 0x000000100408723c */ /* 0x042ff000000018ff */
[----:B--2---:R-:W-:Y:S01]  /*03e0*/  HMMA.16816.F32 R4, R4, R20, RZ ;  /* 0x000000140404723c */ /* 0x004fe200000018ff */
[----:B------:R-:W-:-:S10]  /*03f0*/  IMAD.WIDE.U32 R2, R0, 0x40, R12 ;  /* 0x0000004000027825 */ /* 0x000fd400078e000c */
[----:B------:R-:W-:Y:S04]  /*0400*/  STG.E.64 desc[UR6][R12.64], R8 ;  /* 0x000000080c007986 */ /* 0x000fe8000c101b06 */
[----:B------:R-:W-:Y:S04]  /*0410*/  STG.E.64 desc[UR6][R2.64], R10 ;  /* 0x0000000a02007986 */ /* 0x000fe8000c101b06 */
[----:B------:R-:W-:Y:S04]  /*0420*/  STG.E.64 desc[UR6][R12.64+0x20], R4 ;  /* 0x000020040c007986 */ /* 0x000fe8000c101b06 */
[----:B------:R-:W-:Y:S01]  /*0430*/  STG.E.64 desc[UR6][R2.64+0x20], R6 ;  /* 0x0000200602007986 */ /* 0x000fe2000c101b06 */
[----:B------:R-:W-:Y:S05]  /*0440*/  EXIT ;  /* 0x000000000000794d */ /* 0x000fea0003800000 */
.L_x_0:
[----:B------:R-:W-:-:S00]  /*0450*/  BRA `(.L_x_0) ;  /* 0xfffffffc00fc7947 */ /* 0x000fc0000383ffff */
[----:B------:R-:W-:-:S00]  /*0460*/  NOP ;  /* 0x0000000000007918 */ /* 0x000fc00000000000 */
        /* <DEDUP_REMOVED lines=9> */
.L_x_1:


//--------------------- .nv.shared.reserved.0     --------------------------
	.section	.nv.shared.reserved.0,"aw",@nobits
	.weak		__nv_reservedSMEM_offset_0_alias
	.size		__nv_reservedSMEM_offset_0_alias, 0, 64
	.other		__nv_reservedSMEM_offset_0_alias,@"STO_CUDA_RESERVED_SHARED STV_DEFAULT"
__nv_reservedSMEM_offset_0_alias:
	.zero		0
	.zero		64


//--------------------- .nv.constant0._Z19matrixMulTensorCoreP6__halfS0_Pfiii --------------------------
	.section	.nv.constant0._Z19matrixMulTensorCoreP6__halfS0_Pfiii,"a",@progbits
	.sectionflags	@""
	.align	4
.nv.constant0._Z19matrixMulTensorCoreP6__halfS0_Pfiii:
	.zero		932


//--------------------- SYMBOLS --------------------------

	.type		.nv.reservedSmem.offset0,@object
	.size		.nv.reservedSmem.offset0,0x4
